//
// Generated by NVIDIA NVVM Compiler
//
// Compiler Build ID: CL-36424714
// Cuda compilation tools, release 13.0, V13.0.88
// Based on NVVM 20.0.0
//

.version 9.0
.target sm_100
.address_size 64

	// .globl	_Z3AddiPfS_

.visible .entry _Z3AddiPfS_(
	.param .u32 _Z3AddiPfS__param_0,
	.param .u64 .ptr .align 1 _Z3AddiPfS__param_1,
	.param .u64 .ptr .align 1 _Z3AddiPfS__param_2
)
{
	.reg .pred 	%p<10>;
	.reg .b32 	%r<23>;
	.reg .b32 	%f<88>;
	.reg .b64 	%rd<28>;

	ld.param.u32 	%r16, [_Z3AddiPfS__param_0];
	ld.param.u64 	%rd15, [_Z3AddiPfS__param_1];
	ld.param.u64 	%rd16, [_Z3AddiPfS__param_2];
	cvta.to.global.u64 	%rd1, %rd16;
	cvta.to.global.u64 	%rd2, %rd15;
	setp.lt.s32 	%p1, %r16, 1;
	@%p1 bra 	$L__BB0_13;
	and.b32  	%r1, %r16, 15;
	setp.lt.u32 	%p2, %r16, 16;
	mov.b32 	%r20, 0;
	@%p2 bra 	$L__BB0_4;
	and.b32  	%r20, %r16, 2147483632;
	neg.s32 	%r18, %r20;
	add.s64 	%rd25, %rd2, 32;
	add.s64 	%rd24, %rd1, 32;
$L__BB0_3:
	.pragma "nounroll";
	ld.global.f32 	%f1, [%rd25+-32];
	ld.global.f32 	%f2, [%rd24+-32];
	add.f32 	%f3, %f1, %f2;
	st.global.f32 	[%rd24+-32], %f3;
	ld.global.f32 	%f4, [%rd25+-28];
	ld.global.f32 	%f5, [%rd24+-28];
	add.f32 	%f6, %f4, %f5;
	st.global.f32 	[%rd24+-28], %f6;
	ld.global.f32 	%f7, [%rd25+-24];
	ld.global.f32 	%f8, [%rd24+-24];
	add.f32 	%f9, %f7, %f8;
	st.global.f32 	[%rd24+-24], %f9;
	ld.global.f32 	%f10, [%rd25+-20];
	ld.global.f32 	%f11, [%rd24+-20];
	add.f32 	%f12, %f10, %f11;
	st.global.f32 	[%rd24+-20], %f12;
	ld.global.f32 	%f13, [%rd25+-16];
	ld.global.f32 	%f14, [%rd24+-16];
	add.f32 	%f15, %f13, %f14;
	st.global.f32 	[%rd24+-16], %f15;
	ld.global.f32 	%f16, [%rd25+-12];
	ld.global.f32 	%f17, [%rd24+-12];
	add.f32 	%f18, %f16, %f17;
	st.global.f32 	[%rd24+-12], %f18;
	ld.global.f32 	%f19, [%rd25+-8];
	ld.global.f32 	%f20, [%rd24+-8];
	add.f32 	%f21, %f19, %f20;
	st.global.f32 	[%rd24+-8], %f21;
	ld.global.f32 	%f22, [%rd25+-4];
	ld.global.f32 	%f23, [%rd24+-4];
	add.f32 	%f24, %f22, %f23;
	st.global.f32 	[%rd24+-4], %f24;
	ld.global.f32 	%f25, [%rd25];
	ld.global.f32 	%f26, [%rd24];
	add.f32 	%f27, %f25, %f26;
	st.global.f32 	[%rd24], %f27;
	ld.global.f32 	%f28, [%rd25+4];
	ld.global.f32 	%f29, [%rd24+4];
	add.f32 	%f30, %f28, %f29;
	st.global.f32 	[%rd24+4], %f30;
	ld.global.f32 	%f31, [%rd25+8];
	ld.global.f32 	%f32, [%rd24+8];
	add.f32 	%f33, %f31, %f32;
	st.global.f32 	[%rd24+8], %f33;
	ld.global.f32 	%f34, [%rd25+12];
	ld.global.f32 	%f35, [%rd24+12];
	add.f32 	%f36, %f34, %f35;
	st.global.f32 	[%rd24+12], %f36;
	ld.global.f32 	%f37, [%rd25+16];
	ld.global.f32 	%f38, [%rd24+16];
	add.f32 	%f39, %f37, %f38;
	st.global.f32 	[%rd24+16], %f39;
	ld.global.f32 	%f40, [%rd25+20];
	ld.global.f32 	%f41, [%rd24+20];
	add.f32 	%f42, %f40, %f41;
	st.global.f32 	[%rd24+20], %f42;
	ld.global.f32 	%f43, [%rd25+24];
	ld.global.f32 	%f44, [%rd24+24];
	add.f32 	%f45, %f43, %f44;
	st.global.f32 	[%rd24+24], %f45;
	ld.global.f32 	%f46, [%rd25+28];
	ld.global.f32 	%f47, [%rd24+28];
	add.f32 	%f48, %f46, %f47;
	st.global.f32 	[%rd24+28], %f48;
	add.s32 	%r18, %r18, 16;
	add.s64 	%rd25, %rd25, 64;
	add.s64 	%rd24, %rd24, 64;
	setp.ne.s32 	%p3, %r18, 0;
	@%p3 bra 	$L__BB0_3;
$L__BB0_4:
	setp.eq.s32 	%p4, %r1, 0;
	@%p4 bra 	$L__BB0_13;
	and.b32  	%r7, %r16, 7;
	setp.lt.u32 	%p5, %r1, 8;
	@%p5 bra 	$L__BB0_7;
	mul.wide.u32 	%rd17, %r20, 4;
	add.s64 	%rd18, %rd2, %rd17;
	ld.global.f32 	%f49, [%rd18];
	add.s64 	%rd19, %rd1, %rd17;
	ld.global.f32 	%f50, [%rd19];
	add.f32 	%f51, %f49, %f50;
	st.global.f32 	[%rd19], %f51;
	ld.global.f32 	%f52, [%rd18+4];
	ld.global.f32 	%f53, [%rd19+4];
	add.f32 	%f54, %f52, %f53;
	st.global.f32 	[%rd19+4], %f54;
	ld.global.f32 	%f55, [%rd18+8];
	ld.global.f32 	%f56, [%rd19+8];
	add.f32 	%f57, %f55, %f56;
	st.global.f32 	[%rd19+8], %f57;
	ld.global.f32 	%f58, [%rd18+12];
	ld.global.f32 	%f59, [%rd19+12];
	add.f32 	%f60, %f58, %f59;
	st.global.f32 	[%rd19+12], %f60;
	ld.global.f32 	%f61, [%rd18+16];
	ld.global.f32 	%f62, [%rd19+16];
	add.f32 	%f63, %f61, %f62;
	st.global.f32 	[%rd19+16], %f63;
	ld.global.f32 	%f64, [%rd18+20];
	ld.global.f32 	%f65, [%rd19+20];
	add.f32 	%f66, %f64, %f65;
	st.global.f32 	[%rd19+20], %f66;
	ld.global.f32 	%f67, [%rd18+24];
	ld.global.f32 	%f68, [%rd19+24];
	add.f32 	%f69, %f67, %f68;
	st.global.f32 	[%rd19+24], %f69;
	ld.global.f32 	%f70, [%rd18+28];
	ld.global.f32 	%f71, [%rd19+28];
	add.f32 	%f72, %f70, %f71;
	st.global.f32 	[%rd19+28], %f72;
	add.s32 	%r20, %r20, 8;
$L__BB0_7:
	setp.eq.s32 	%p6, %r7, 0;
	@%p6 bra 	$L__BB0_13;
	and.b32  	%r10, %r16, 3;
	setp.lt.u32 	%p7, %r7, 4;
	@%p7 bra 	$L__BB0_10;
	mul.wide.u32 	%rd20, %r20, 4;
	add.s64 	%rd21, %rd2, %rd20;
	ld.global.f32 	%f73, [%rd21];
	add.s64 	%rd22, %rd1, %rd20;
	ld.global.f32 	%f74, [%rd22];
	add.f32 	%f75, %f73, %f74;
	st.global.f32 	[%rd22], %f75;
	ld.global.f32 	%f76, [%rd21+4];
	ld.global.f32 	%f77, [%rd22+4];
	add.f32 	%f78, %f76, %f77;
	st.global.f32 	[%rd22+4], %f78;
	ld.global.f32 	%f79, [%rd21+8];
	ld.global.f32 	%f80, [%rd22+8];
	add.f32 	%f81, %f79, %f80;
	st.global.f32 	[%rd22+8], %f81;
	ld.global.f32 	%f82, [%rd21+12];
	ld.global.f32 	%f83, [%rd22+12];
	add.f32 	%f84, %f82, %f83;
	st.global.f32 	[%rd22+12], %f84;
	add.s32 	%r20, %r20, 4;
$L__BB0_10:
	setp.eq.s32 	%p8, %r10, 0;
	@%p8 bra 	$L__BB0_13;
	mul.wide.u32 	%rd23, %r20, 4;
	add.s64 	%rd27, %rd1, %rd23;
	add.s64 	%rd26, %rd2, %rd23;
	neg.s32 	%r22, %r10;
$L__BB0_12:
	.pragma "nounroll";
	ld.global.f32 	%f85, [%rd26];
	ld.global.f32 	%f86, [%rd27];
	add.f32 	%f87, %f85, %f86;
	st.global.f32 	[%rd27], %f87;
	add.s64 	%rd27, %rd27, 4;
	add.s64 	%rd26, %rd26, 4;
	add.s32 	%r22, %r22, 1;
	setp.ne.s32 	%p9, %r22, 0;
	@%p9 bra 	$L__BB0_12;
$L__BB0_13:
	ret;

}


// ===== COMPILED SASS (sm_100) =====

	.target	sm_100

	.elftype	@"ET_EXEC"


//--------------------- .note.nv.tkinfo           --------------------------
	.section	.note.nv.tkinfo,"",@"SHT_NOTE"
	.sectionflags	@"SHF_NOTE_NV_TKINFO"
	.tkinfo
        /*0018*/ 	.word	0x00000002
        /*0030*/ 	.string	""
        /*0030*/ 	.string	"ptxas"
        /*0030*/ 	.string	"Cuda compilation tools, release 13.0, V13.0.88"
        /*0030*/ 	.string	"Build cuda_13.0.r13.0/compiler.36424714_0"
        /*0030*/ 	.string	"-arch sm_100 -m 64 "



//--------------------- .note.nv.cuinfo           --------------------------
	.section	.note.nv.cuinfo,"",@"SHT_NOTE"
	.sectionflags	@"SHF_NOTE_NV_CUINFO"
        /*0018*/ 	.short	0x0002
        /*001a*/ 	.short	0x0064
        /*001c*/ 	.short	0x0082
	.zero		2


//--------------------- .nv.info                  --------------------------
	.section	.nv.info,"",@"SHT_CUDA_INFO"
	.align	4


	//----- nvinfo : EIATTR_REGCOUNT
	.align		4
        /*0000*/ 	.byte	0x04, 0x2f
        /*0002*/ 	.short	(.L_1 - .L_0)
	.align		4
.L_0:
        /*0004*/ 	.word	index@(_Z3AddiPfS_)
        /*0008*/ 	.word	0x00000012


	//----- nvinfo : EIATTR_FRAME_SIZE
	.align		4
.L_1:
        /*000c*/ 	.byte	0x04, 0x11
        /*000e*/ 	.short	(.L_3 - .L_2)
	.align		4
.L_2:
        /*0010*/ 	.word	index@(_Z3AddiPfS_)
        /*0014*/ 	.word	0x00000000


	//----- nvinfo : EIATTR_MIN_STACK_SIZE
	.align		4
.L_3:
        /*0018*/ 	.byte	0x04, 0x12
        /*001a*/ 	.short	(.L_5 - .L_4)
	.align		4
.L_4:
        /*001c*/ 	.word	index@(_Z3AddiPfS_)
        /*0020*/ 	.word	0x00000000
.L_5:


//--------------------- .nv.compat                --------------------------
	.section	.nv.compat,"",@"SHT_CUDA_COMPAT_INFO"
	.align	4
        /*0000*/ 	.byte	0x02, 0x09, 0x00, 0x00, 0x02, 0x02, 0x01, 0x00, 0x02, 0x05, 0x05, 0x00, 0x03, 0x07, 0x01, 0x01
        /*0010*/ 	.byte	0x02, 0x03, 0x00, 0x00, 0x02, 0x06, 0x01, 0x00, 0x04, 0x0b, 0x08, 0x00, 0x09, 0x00, 0x00, 0x00
        /*0020*/ 	.byte	0x00, 0x00, 0x00, 0x00


//--------------------- .nv.info._Z3AddiPfS_      --------------------------
	.section	.nv.info._Z3AddiPfS_,"",@"SHT_CUDA_INFO"
	.sectionflags	@""
	.align	4


	//----- nvinfo : EIATTR_CUDA_API_VERSION
	.align		4
        /*0000*/ 	.byte	0x04, 0x37
        /*0002*/ 	.short	(.L_7 - .L_6)
.L_6:
        /*0004*/ 	.word	0x00000082


	//----- nvinfo : EIATTR_KPARAM_INFO
	.align		4
.L_7:
        /*0008*/ 	.byte	0x04, 0x17
        /*000a*/ 	.short	(.L_9 - .L_8)
.L_8:
        /*000c*/ 	.word	0x00000000
        /*0010*/ 	.short	0x0002
        /*0012*/ 	.short	0x0010
        /*0014*/ 	.byte	0x00, 0xf5, 0x21, 0x00


	//----- nvinfo : EIATTR_KPARAM_INFO
	.align		4
.L_9:
        /*0018*/ 	.byte	0x04, 0x17
        /*001a*/ 	.short	(.L_11 - .L_10)
.L_10:
        /*001c*/ 	.word	0x00000000
        /*0020*/ 	.short	0x0001
        /*0022*/ 	.short	0x0008
        /*0024*/ 	.byte	0x00, 0xf5, 0x21, 0x00


	//----- nvinfo : EIATTR_KPARAM_INFO
	.align		4
.L_11:
        /*0028*/ 	.byte	0x04, 0x17
        /*002a*/ 	.short	(.L_13 - .L_12)
.L_12:
        /*002c*/ 	.word	0x00000000
        /*0030*/ 	.short	0x0000
        /*0032*/ 	.short	0x0000
        /*0034*/ 	.byte	0x00, 0xf0, 0x11, 0x00


	//----- nvinfo : EIATTR_SPARSE_MMA_MASK
	.align		4
.L_13:
        /*0038*/ 	.byte	0x03, 0x50
        /*003a*/ 	.short	0x0000


	//----- nvinfo : EIATTR_MAXREG_COUNT
	.align		4
        /*003c*/ 	.byte	0x03, 0x1b
        /*003e*/ 	.short	0x00ff


	//----- nvinfo : EIATTR_MERCURY_ISA_VERSION
	.align		4
        /*0040*/ 	.byte	0x03, 0x5f
        /*0042*/ 	.short	0x0101


	//----- nvinfo : EIATTR_VRC_CTA_INIT_COUNT
	.align		4
        /*0044*/ 	.byte	0x02, 0x4a
	.zero		1
	.zero		1


	//----- nvinfo : EIATTR_EXIT_INSTR_OFFSETS
	.align		4
        /*0048*/ 	.byte	0x04, 0x1c
        /*004a*/ 	.short	(.L_15 - .L_14)


	//   ....[0]....
.L_14:
        /*004c*/ 	.word	0x00000030


	//   ....[1]....
        /*0050*/ 	.word	0x00000600


	//   ....[2]....
        /*0054*/ 	.word	0x000008a0


	//   ....[3]....
        /*0058*/ 	.word	0x00000a40


	//   ....[4]....
        /*005c*/ 	.word	0x00000b90


	//----- nvinfo : EIATTR_CBANK_PARAM_SIZE
	.align		4
.L_15:
        /*0060*/ 	.byte	0x03, 0x19
        /*0062*/ 	.short	0x0018


	//----- nvinfo : EIATTR_PARAM_CBANK
	.align		4
        /*0064*/ 	.byte	0x04, 0x0a
        /*0066*/ 	.short	(.L_17 - .L_16)
	.align		4
.L_16:
        /*0068*/ 	.word	index@(.nv.constant0._Z3AddiPfS_)
        /*006c*/ 	.short	0x0380
        /*006e*/ 	.short	0x0018


	//----- nvinfo : EIATTR_SW_WAR
	.align		4
.L_17:
        /*0070*/ 	.byte	0x04, 0x36
        /*0072*/ 	.short	(.L_19 - .L_18)
.L_18:
        /*0074*/ 	.word	0x00000008
.L_19:


//--------------------- .nv.callgraph             --------------------------
	.section	.nv.callgraph,"",@"SHT_CUDA_CALLGRAPH"
	.align	4
	.sectionentsize	8
	.align		4
        /*0000*/ 	.word	0x00000000
	.align		4
        /*0004*/ 	.word	0xffffffff
	.align		4
        /*0008*/ 	.word	0x00000000
	.align		4
        /*000c*/ 	.word	0xfffffffe
	.align		4
        /*0010*/ 	.word	0x00000000
	.align		4
        /*0014*/ 	.word	0xfffffffd
	.align		4
        /*0018*/ 	.word	0x00000000
	.align		4
        /*001c*/ 	.word	0xfffffffc


//--------------------- .text._Z3AddiPfS_         --------------------------
	.section	.text._Z3AddiPfS_,"ax",@progbits
	.align	128
        .global         _Z3AddiPfS_
        .type           _Z3AddiPfS_,@function
        .size           _Z3AddiPfS_,(.L_x_6 - _Z3AddiPfS_)
        .other          _Z3AddiPfS_,@"STO_CUDA_ENTRY STV_DEFAULT"
_Z3AddiPfS_:
.text._Z3AddiPfS_:
[----:B------:R-:W-:Y:S08]  /*0000*/  LDC R1, c[0x0][0x37c] ;  /* 0x0000df00ff017b82 */ /* 0x000ff00000000800 */
[----:B------:R-:W0:Y:S02]  /*0010*/  LDC R6, c[0x0][0x380] ;  /* 0x0000e000ff067b82 */ /* 0x000e240000000800 */
[----:B0-----:R-:W-:-:S13]  /*0020*/  ISETP.GE.AND P0, PT, R6, 0x1, PT ;  /* 0x000000010600780c */ /* 0x001fda0003f06270 */
[----:B------:R-:W-:Y:S05]  /*0030*/  @!P0 EXIT ;  /* 0x000000000000894d */ /* 0x000fea0003800000 */
[C---:B------:R-:W-:Y:S01]  /*0040*/  ISETP.GE.U32.AND P1, PT, R6.reuse, 0x10, PT ;  /* 0x000000100600780c */ /* 0x040fe20003f26070 */
[----:B------:R-:W0:Y:S01]  /*0050*/  LDCU.64 UR8, c[0x0][0x358] ;  /* 0x00006b00ff0877ac */ /* 0x000e220008000a00 */
[----:B------:R-:W-:Y:S01]  /*0060*/  LOP3.LUT R10, R6, 0xf, RZ, 0xc0, !PT ;  /* 0x0000000f060a7812 */ /* 0x000fe200078ec0ff */
[----:B------:R-:W-:-:S03]  /*0070*/  HFMA2 R0, -RZ, RZ, 0, 0 ;  /* 0x00000000ff007431 */ /* 0x000fc600000001ff */
[----:B------:R-:W-:-:S07]  /*0080*/  ISETP.NE.AND P0, PT, R10, RZ, PT ;  /* 0x000000ff0a00720c */ /* 0x000fce0003f05270 */
[----:B------:R-:W-:Y:S06]  /*0090*/  @!P1 BRA `(.L_x_0) ;  /* 0x0000000400589947 */ /* 0x000fec0003800000 */
[----:B------:R-:W1:Y:S01]  /*00a0*/  LDCU.64 UR6, c[0x0][0x388] ;  /* 0x00007100ff0677ac */ /* 0x000e620008000a00 */
[----:B------:R-:W-:Y:S01]  /*00b0*/  LOP3.LUT R0, R6, 0x7ffffff0, RZ, 0xc0, !PT ;  /* 0x7ffffff006007812 */ /* 0x000fe200078ec0ff */
[----:B------:R-:W2:Y:S03]  /*00c0*/  LDCU.64 UR4, c[0x0][0x390] ;  /* 0x00007200ff0477ac */ /* 0x000ea60008000a00 */
[----:B------:R-:W-:Y:S01]  /*00d0*/  IADD3 R7, PT, PT, -R0, RZ, RZ ;  /* 0x000000ff00077210 */ /* 0x000fe20007ffe1ff */
[----:B-1----:R-:W-:Y:S02]  /*00e0*/  UIADD3 UR6, UP0, UPT, UR6, 0x20, URZ ;  /* 0x0000002006067890 */ /* 0x002fe4000ff1e0ff */
[----:B--2---:R-:W-:Y:S02]  /*00f0*/  UIADD3 UR4, UP1, UPT, UR4, 0x20, URZ ;  /* 0x0000002004047890 */ /* 0x004fe4000ff3e0ff */
[----:B------:R-:W-:-:S02]  /*0100*/  UIADD3.X UR7, UPT, UPT, URZ, UR7, URZ, UP0, !UPT ;  /* 0x00000007ff077290 */ /* 0x000fc400087fe4ff */
[----:B------:R-:W-:Y:S01]  /*0110*/  MOV R12, UR6 ;  /* 0x00000006000c7c02 */ /* 0x000fe20008000f00 */
[----:B------:R-:W-:Y:S01]  /*0120*/  UIADD3.X UR5, UPT, UPT, URZ, UR5, URZ, UP1, !UPT ;  /* 0x00000005ff057290 */ /* 0x000fe20008ffe4ff */
[----:B------:R-:W-:Y:S02]  /*0130*/  MOV R8, UR4 ;  /* 0x0000000400087c02 */ /* 0x000fe40008000f00 */
[----:B------:R-:W-:-:S03]  /*0140*/  MOV R3, UR7 ;  /* 0x0000000700037c02 */ /* 0x000fc60008000f00 */
[----:B------:R-:W-:-:S07]  /*0150*/  MOV R9, UR5 ;  /* 0x0000000500097c02 */ /* 0x000fce0008000f00 */
.L_x_1:
[----:B------:R-:W-:Y:S02]  /*0160*/  MOV R2, R12 ;  /* 0x0000000c00027202 */ /* 0x000fe40000000f00 */
[----:B-1----:R-:W-:Y:S02]  /*0170*/  MOV R4, R8 ;  /* 0x0000000800047202 */ /* 0x002fe40000000f00 */
[----:B------:R-:W-:Y:S01]  /*0180*/  MOV R5, R9 ;  /* 0x0000000900057202 */ /* 0x000fe20000000f00 */
[----:B0-----:R-:W2:Y:S04]  /*0190*/  LDG.E R8, desc[UR8][R2.64+-0x20] ;  /* 0xffffe00802087981 */ /* 0x001ea8000c1e1900 */
[----:B------:R-:W2:Y:S04]  /*01a0*/  LDG.E R9, desc[UR8][R4.64+-0x20] ;  /* 0xffffe00804097981 */ /* 0x000ea8000c1e1900 */
[----:B------:R-:W3:Y:S04]  /*01b0*/  LDG.E R11, desc[UR8][R4.64+-0x1c] ;  /* 0xffffe408040b7981 */ /* 0x000ee8000c1e1900 */
[----:B------:R-:W4:Y:S04]  /*01c0*/  LDG.E R13, desc[UR8][R4.64+-0x18] ;  /* 0xffffe808040d7981 */ /* 0x000f28000c1e1900 */
[----:B------:R-:W5:Y:S01]  /*01d0*/  LDG.E R15, desc[UR8][R4.64+-0x14] ;  /* 0xffffec08040f7981 */ /* 0x000f62000c1e1900 */
[----:B--2---:R-:W-:-:S05]  /*01e0*/  FADD R9, R8, R9 ;  /* 0x0000000908097221 */ /* 0x004fca0000000000 */
[----:B------:R0:W-:Y:S04]  /*01f0*/  STG.E desc[UR8][R4.64+-0x20], R9 ;  /* 0xffffe00904007986 */ /* 0x0001e8000c101908 */
[----:B------:R-:W3:Y:S04]  /*0200*/  LDG.E R8, desc[UR8][R2.64+-0x1c] ;  /* 0xffffe40802087981 */ /* 0x000ee8000c1e1900 */
[----:B0-----:R-:W2:Y:S01]  /*0210*/  LDG.E R9, desc[UR8][R4.64+-0x10] ;  /* 0xfffff00804097981 */ /* 0x001ea2000c1e1900 */
[----:B---3--:R-:W-:-:S05]  /*0220*/  FADD R11, R8, R11 ;  /* 0x0000000b080b7221 */ /* 0x008fca0000000000 */
[----:B------:R0:W-:Y:S04]  /*0230*/  STG.E desc[UR8][R4.64+-0x1c], R11 ;  /* 0xffffe40b04007986 */ /* 0x0001e8000c101908 */
[----:B------:R-:W4:Y:S04]  /*0240*/  LDG.E R8, desc[UR8][R2.64+-0x18] ;  /* 0xffffe80802087981 */ /* 0x000f28000c1e1900 */
[----:B0-----:R-:W3:Y:S01]  /*0250*/  LDG.E R11, desc[UR8][R4.64+-0xc] ;  /* 0xfffff408040b7981 */ /* 0x001ee2000c1e1900 */
[----:B----4-:R-:W-:-:S05]  /*0260*/  FADD R13, R8, R13 ;  /* 0x0000000d080d7221 */ /* 0x010fca0000000000 */
[----:B------:R0:W-:Y:S04]  /*0270*/  STG.E desc[UR8][R4.64+-0x18], R13 ;  /* 0xffffe80d04007986 */ /* 0x0001e8000c101908 */
[----:B------:R-:W5:Y:S04]  /*0280*/  LDG.E R8, desc[UR8][R2.64+-0x14] ;  /* 0xffffec0802087981 */ /* 0x000f68000c1e1900 */
[----:B0-----:R-:W4:Y:S01]  /*0290*/  LDG.E R13, desc[UR8][R4.64+-0x8] ;  /* 0xfffff808040d7981 */ /* 0x001f22000c1e1900 */
[----:B-----5:R-:W-:-:S05]  /*02a0*/  FADD R15, R8, R15 ;  /* 0x0000000f080f7221 */ /* 0x020fca0000000000 */
[----:B------:R0:W-:Y:S04]  /*02b0*/  STG.E desc[UR8][R4.64+-0x14], R15 ;  /* 0xffffec0f04007986 */ /* 0x0001e8000c101908 */
[----:B------:R-:W2:Y:S04]  /*02c0*/  LDG.E R8, desc[UR8][R2.64+-0x10] ;  /* 0xfffff00802087981 */ /* 0x000ea8000c1e1900 */
[----:B0-----:R-:W5:Y:S01]  /*02d0*/  LDG.E R15, desc[UR8][R4.64+-0x4] ;  /* 0xfffffc08040f7981 */ /* 0x001f62000c1e1900 */
        /* <DEDUP_REMOVED lines=34> */
[----:B------:R-:W3:Y:S02]  /*0500*/  LDG.E R8, desc[UR8][R2.64+0x14] ;  /* 0x0000140802087981 */ /* 0x000ee4000c1e1900 */
[----:B---3--:R-:W-:-:S05]  /*0510*/  FADD R11, R8, R11 ;  /* 0x0000000b080b7221 */ /* 0x008fca0000000000 */
[----:B------:R1:W-:Y:S04]  /*0520*/  STG.E desc[UR8][R4.64+0x14], R11 ;  /* 0x0000140b04007986 */ /* 0x0003e8000c101908 */
[----:B------:R-:W4:Y:S01]  /*0530*/  LDG.E R8, desc[UR8][R2.64+0x18] ;  /* 0x0000180802087981 */ /* 0x000f22000c1e1900 */
[----:B------:R-:W-:Y:S01]  /*0540*/  IADD3 R7, PT, PT, R7, 0x10, RZ ;  /* 0x0000001007077810 */ /* 0x000fe20007ffe0ff */
[----:B----4-:R-:W-:-:S05]  /*0550*/  FADD R13, R8, R13 ;  /* 0x0000000d080d7221 */ /* 0x010fca0000000000 */
[----:B------:R1:W-:Y:S04]  /*0560*/  STG.E desc[UR8][R4.64+0x18], R13 ;  /* 0x0000180d04007986 */ /* 0x0003e8000c101908 */
[----:B------:R2:W5:Y:S01]  /*0570*/  LDG.E R8, desc[UR8][R2.64+0x1c] ;  /* 0x00001c0802087981 */ /* 0x000562000c1e1900 */
[----:B------:R-:W-:Y:S02]  /*0580*/  ISETP.NE.AND P1, PT, R7, RZ, PT ;  /* 0x000000ff0700720c */ /* 0x000fe40003f25270 */
[----:B------:R-:W-:-:S05]  /*0590*/  IADD3 R12, P2, PT, R2, 0x40, RZ ;  /* 0x00000040020c7810 */ /* 0x000fca0007f5e0ff */
[----:B--2---:R-:W-:Y:S02]  /*05a0*/  IMAD.X R3, RZ, RZ, R3, P2 ;  /* 0x000000ffff037224 */ /* 0x004fe400010e0603 */
[----:B-----5:R-:W-:Y:S01]  /*05b0*/  FADD R15, R8, R15 ;  /* 0x0000000f080f7221 */ /* 0x020fe20000000000 */
[----:B------:R-:W-:-:S04]  /*05c0*/  IADD3 R8, P3, PT, R4, 0x40, RZ ;  /* 0x0000004004087810 */ /* 0x000fc80007f7e0ff */
[----:B------:R1:W-:Y:S01]  /*05d0*/  STG.E desc[UR8][R4.64+0x1c], R15 ;  /* 0x00001c0f04007986 */ /* 0x0003e2000c101908 */
[----:B0-----:R-:W-:Y:S01]  /*05e0*/  IADD3.X R9, PT, PT, RZ, R5, RZ, P3, !PT ;  /* 0x00000005ff097210 */ /* 0x001fe20001ffe4ff */
[----:B------:R-:W-:Y:S07]  /*05f0*/  @P1 BRA `(.L_x_1) ;  /* 0xfffffff800d81947 */ /* 0x000fee000383ffff */
.L_x_0:
[----:B0-----:R-:W-:Y:S05]  /*0600*/  @!P0 EXIT ;  /* 0x000000000000894d */ /* 0x001fea0003800000 */
[----:B------:R-:W-:Y:S02]  /*0610*/  ISETP.GE.U32.AND P0, PT, R10, 0x8, PT ;  /* 0x000000080a00780c */ /* 0x000fe40003f06070 */
[----:B------:R-:W-:-:S04]  /*0620*/  LOP3.LUT R12, R6, 0x7, RZ, 0xc0, !PT ;  /* 0x00000007060c7812 */ /* 0x000fc800078ec0ff */
[----:B------:R-:W-:-:S07]  /*0630*/  ISETP.NE.AND P1, PT, R12, RZ, PT ;  /* 0x000000ff0c00720c */ /* 0x000fce0003f25270 */
[----:B------:R-:W-:Y:S06]  /*0640*/  @!P0 BRA `(.L_x_2) ;  /* 0x0000000000948947 */ /* 0x000fec0003800000 */
[----:B------:R-:W0:Y:S08]  /*0650*/  LDC.64 R2, c[0x0][0x388] ;  /* 0x0000e200ff027b82 */ /* 0x000e300000000a00 */
[----:B-1----:R-:W1:Y:S01]  /*0660*/  LDC.64 R4, c[0x0][0x390] ;  /* 0x0000e400ff047b82 */ /* 0x002e620000000a00 */
[----:B0-----:R-:W-:-:S05]  /*0670*/  IMAD.WIDE.U32 R2, R0, 0x4, R2 ;  /* 0x0000000400027825 */ /* 0x001fca00078e0002 */
[----:B------:R-:W2:Y:S01]  /*0680*/  LDG.E R7, desc[UR8][R2.64] ;  /* 0x0000000802077981 */ /* 0x000ea2000c1e1900 */
[----:B-1----:R-:W-:-:S05]  /*0690*/  IMAD.WIDE.U32 R4, R0, 0x4, R4 ;  /* 0x0000000400047825 */ /* 0x002fca00078e0004 */
[----:B------:R-:W2:Y:S04]  /*06a0*/  LDG.E R8, desc[UR8][R4.64] ;  /* 0x0000000804087981 */ /* 0x000ea8000c1e1900 */
[----:B------:R-:W3:Y:S04]  /*06b0*/  LDG.E R9, desc[UR8][R4.64+0x4] ;  /* 0x0000040804097981 */ /* 0x000ee8000c1e1900 */
[----:B------:R-:W4:Y:S04]  /*06c0*/  LDG.E R11, desc[UR8][R4.64+0x8] ;  /* 0x00000808040b7981 */ /* 0x000f28000c1e1900 */
[----:B------:R-:W5:Y:S01]  /*06d0*/  LDG.E R13, desc[UR8][R4.64+0xc] ;  /* 0x00000c08040d7981 */ /* 0x000f62000c1e1900 */
[----:B--2---:R-:W-:-:S05]  /*06e0*/  FADD R7, R7, R8 ;  /* 0x0000000807077221 */ /* 0x004fca0000000000 */
[----:B------:R-:W-:Y:S04]  /*06f0*/  STG.E desc[UR8][R4.64], R7 ;  /* 0x0000000704007986 */ /* 0x000fe8000c101908 */
[----:B------:R-:W3:Y:S02]  /*0700*/  LDG.E R8, desc[UR8][R2.64+0x4] ;  /* 0x0000040802087981 */ /* 0x000ee4000c1e1900 */
[----:B---3--:R-:W-:-:S05]  /*0710*/  FADD R9, R8, R9 ;  /* 0x0000000908097221 */ /* 0x008fca0000000000 */
[----:B------:R0:W-:Y:S04]  /*0720*/  STG.E desc[UR8][R4.64+0x4], R9 ;  /* 0x0000040904007986 */ /* 0x0001e8000c101908 */
[----:B------:R-:W4:Y:S04]  /*0730*/  LDG.E R8, desc[UR8][R2.64+0x8] ;  /* 0x0000080802087981 */ /* 0x000f28000c1e1900 */
[----:B0-----:R-:W2:Y:S01]  /*0740*/  LDG.E R9, desc[UR8][R4.64+0x14] ;  /* 0x0000140804097981 */ /* 0x001ea2000c1e1900 */
[----:B----4-:R-:W-:-:S05]  /*0750*/  FADD R11, R8, R11 ;  /* 0x0000000b080b7221 */ /* 0x010fca0000000000 */
[----:B------:R0:W-:Y:S04]  /*0760*/  STG.E desc[UR8][R4.64+0x8], R11 ;  /* 0x0000080b04007986 */ /* 0x0001e8000c101908 */
[----:B------:R-:W5:Y:S04]  /*0770*/  LDG.E R8, desc[UR8][R2.64+0xc] ;  /* 0x00000c0802087981 */ /* 0x000f68000c1e1900 */
[----:B0-----:R-:W3:Y:S01]  /*0780*/  LDG.E R11, desc[UR8][R4.64+0x18] ;  /* 0x00001808040b7981 */ /* 0x001ee2000c1e1900 */
[----:B-----5:R-:W-:-:S03]  /*0790*/  FADD R13, R8, R13 ;  /* 0x0000000d080d7221 */ /* 0x020fc60000000000 */
[----:B------:R-:W4:Y:S04]  /*07a0*/  LDG.E R8, desc[UR8][R4.64+0x10] ;  /* 0x0000100804087981 */ /* 0x000f28000c1e1900 */
[----:B------:R0:W-:Y:S04]  /*07b0*/  STG.E desc[UR8][R4.64+0xc], R13 ;  /* 0x00000c0d04007986 */ /* 0x0001e8000c101908 */
[----:B------:R-:W4:Y:S04]  /*07c0*/  LDG.E R7, desc[UR8][R2.64+0x10] ;  /* 0x0000100802077981 */ /* 0x000f28000c1e1900 */
[----:B0-----:R-:W5:Y:S01]  /*07d0*/  LDG.E R13, desc[UR8][R4.64+0x1c] ;  /* 0x00001c08040d7981 */ /* 0x001f62000c1e1900 */
[----:B----4-:R-:W-:-:S05]  /*07e0*/  FADD R7, R7, R8 ;  /* 0x0000000807077221 */ /* 0x010fca0000000000 */
[----:B------:R0:W-:Y:S04]  /*07f0*/  STG.E desc[UR8][R4.64+0x10], R7 ;  /* 0x0000100704007986 */ /* 0x0001e8000c101908 */
[----:B------:R-:W2:Y:S02]  /*0800*/  LDG.E R8, desc[UR8][R2.64+0x14] ;  /* 0x0000140802087981 */ /* 0x000ea4000c1e1900 */
[----:B--2---:R-:W-:-:S05]  /*0810*/  FADD R9, R8, R9 ;  /* 0x0000000908097221 */ /* 0x004fca0000000000 */
[----:B------:R0:W-:Y:S04]  /*0820*/  STG.E desc[UR8][R4.64+0x14], R9 ;  /* 0x0000140904007986 */ /* 0x0001e8000c101908 */
[----:B------:R-:W3:Y:S02]  /*0830*/  LDG.E R8, desc[UR8][R2.64+0x18] ;  /* 0x0000180802087981 */ /* 0x000ee4000c1e1900 */
[----:B---3--:R-:W-:-:S05]  /*0840*/  FADD R11, R8, R11 ;  /* 0x0000000b080b7221 */ /* 0x008fca0000000000 */
[----:B------:R0:W-:Y:S04]  /*0850*/  STG.E desc[UR8][R4.64+0x18], R11 ;  /* 0x0000180b04007986 */ /* 0x0001e8000c101908 */
[----:B------:R-:W5:Y:S01]  /*0860*/  LDG.E R8, desc[UR8][R2.64+0x1c] ;  /* 0x00001c0802087981 */ /* 0x000f62000c1e1900 */
[----:B------:R-:W-:Y:S01]  /*0870*/  IADD3 R0, PT, PT, R0, 0x8, RZ ;  /* 0x0000000800007810 */ /* 0x000fe20007ffe0ff */
[----:B-----5:R-:W-:-:S05]  /*0880*/  FADD R13, R8, R13 ;  /* 0x0000000d080d7221 */ /* 0x020fca0000000000 */
[----:B------:R0:W-:Y:S02]  /*0890*/  STG.E desc[UR8][R4.64+0x1c], R13 ;  /* 0x00001c0d04007986 */ /* 0x0001e4000c101908 */
.L_x_2:
[----:B------:R-:W-:Y:S05]  /*08a0*/  @!P1 EXIT ;  /* 0x000000000000994d */ /* 0x000fea0003800000 */
[----:B------:R-:W-:Y:S02]  /*08b0*/  ISETP.GE.U32.AND P0, PT, R12, 0x4, PT ;  /* 0x000000040c00780c */ /* 0x000fe40003f06070 */
[----:B------:R-:W-:-:S04]  /*08c0*/  LOP3.LUT R6, R6, 0x3, RZ, 0xc0, !PT ;  /* 0x0000000306067812 */ /* 0x000fc800078ec0ff */
[----:B------:R-:W-:-:S07]  /*08d0*/  ISETP.NE.AND P1, PT, R6, RZ, PT ;  /* 0x000000ff0600720c */ /* 0x000fce0003f25270 */
[----:B------:R-:W-:Y:S06]  /*08e0*/  @!P0 BRA `(.L_x_3) ;  /* 0x0000000000548947 */ /* 0x000fec0003800000 */
[----:B01----:R-:W0:Y:S08]  /*08f0*/  LDC.64 R4, c[0x0][0x388] ;  /* 0x0000e200ff047b82 */ /* 0x003e300000000a00 */
[----:B------:R-:W1:Y:S01]  /*0900*/  LDC.64 R2, c[0x0][0x390] ;  /* 0x0000e400ff027b82 */ /* 0x000e620000000a00 */
        /* <DEDUP_REMOVED lines=8> */
[----:B------:R2:W-:Y:S04]  /*0990*/  STG.E desc[UR8][R2.64], R7 ;  /* 0x0000000702007986 */ /* 0x0005e8000c101908 */
[----:B------:R-:W3:Y:S02]  /*09a0*/  LDG.E R8, desc[UR8][R4.64+0x4] ;  /* 0x0000040804087981 */ /* 0x000ee4000c1e1900 */
[----:B---3--:R-:W-:-:S05]  /*09b0*/  FADD R9, R8, R9 ;  /* 0x0000000908097221 */ /* 0x008fca0000000000 */
[----:B------:R2:W-:Y:S04]  /*09c0*/  STG.E desc[UR8][R2.64+0x4], R9 ;  /* 0x0000040902007986 */ /* 0x0005e8000c101908 */
[----:B------:R-:W4:Y:S02]  /*09d0*/  LDG.E R8, desc[UR8][R4.64+0x8] ;  /* 0x0000080804087981 */ /* 0x000f24000c1e1900 */
[----:B----4-:R-:W-:-:S05]  /*09e0*/  FADD R11, R8, R11 ;  /* 0x0000000b080b7221 */ /* 0x010fca0000000000 */
[----:B------:R2:W-:Y:S04]  /*09f0*/  STG.E desc[UR8][R2.64+0x8], R11 ;  /* 0x0000080b02007986 */ /* 0x0005e8000c101908 */
[----:B------:R-:W5:Y:S01]  /*0a00*/  LDG.E R8, desc[UR8][R4.64+0xc] ;  /* 0x00000c0804087981 */ /* 0x000f62000c1e1900 */
[----:B------:R-:W-:Y:S01]  /*0a10*/  IADD3 R0, PT, PT, R0, 0x4, RZ ;  /* 0x0000000400007810 */ /* 0x000fe20007ffe0ff */
[----:B-----5:R-:W-:-:S05]  /*0a20*/  FADD R13, R8, R13 ;  /* 0x0000000d080d7221 */ /* 0x020fca0000000000 */
[----:B------:R2:W-:Y:S02]  /*0a30*/  STG.E desc[UR8][R2.64+0xc], R13 ;  /* 0x00000c0d02007986 */ /* 0x0005e4000c101908 */
.L_x_3:
[----:B------:R-:W-:Y:S05]  /*0a40*/  @!P1 EXIT ;  /* 0x000000000000994d */ /* 0x000fea0003800000 */
[----:B--2---:R-:W2:Y:S01]  /*0a50*/  LDC.64 R2, c[0x0][0x390] ;  /* 0x0000e400ff027b82 */ /* 0x004ea20000000a00 */
[----:B------:R-:W-:-:S07]  /*0a60*/  IMAD.MOV R6, RZ, RZ, -R6 ;  /* 0x000000ffff067224 */ /* 0x000fce00078e0a06 */
[----:B01----:R-:W0:Y:S01]  /*0a70*/  LDC.64 R4, c[0x0][0x388] ;  /* 0x0000e200ff047b82 */ /* 0x003e220000000a00 */
[----:B--2---:R-:W-:-:S05]  /*0a80*/  IMAD.WIDE.U32 R2, R0, 0x4, R2 ;  /* 0x0000000400027825 */ /* 0x004fca00078e0002 */
[----:B------:R-:W-:Y:S01]  /*0a90*/  MOV R9, R3 ;  /* 0x0000000300097202 */ /* 0x000fe20000000f00 */
[----:B0-----:R-:W-:Y:S01]  /*0aa0*/  IMAD.WIDE.U32 R4, R0, 0x4, R4 ;  /* 0x0000000400047825 */ /* 0x001fe200078e0004 */
[----:B------:R-:W-:-:S07]  /*0ab0*/  MOV R0, R2 ;  /* 0x0000000200007202 */ /* 0x000fce0000000f00 */
.L_x_4:
[----:B0-----:R-:W-:Y:S02]  /*0ac0*/  MOV R2, R0 ;  /* 0x0000000000027202 */ /* 0x001fe40000000f00 */
[----:B------:R-:W-:Y:S01]  /*0ad0*/  MOV R3, R9 ;  /* 0x0000000900037202 */ /* 0x000fe20000000f00 */
[----:B------:R0:W2:Y:S04]  /*0ae0*/  LDG.E R0, desc[UR8][R4.64] ;  /* 0x0000000804007981 */ /* 0x0000a8000c1e1900 */
[----:B------:R-:W2:Y:S01]  /*0af0*/  LDG.E R7, desc[UR8][R2.64] ;  /* 0x0000000802077981 */ /* 0x000ea2000c1e1900 */
[----:B------:R-:W-:-:S04]  /*0b00*/  IADD3 R6, PT, PT, R6, 0x1, RZ ;  /* 0x0000000106067810 */ /* 0x000fc80007ffe0ff */
[----:B------:R-:W-:Y:S02]  /*0b10*/  ISETP.NE.AND P0, PT, R6, RZ, PT ;  /* 0x000000ff0600720c */ /* 0x000fe40003f05270 */
[----:B0-----:R-:W-:-:S04]  /*0b20*/  IADD3 R4, P2, PT, R4, 0x4, RZ ;  /* 0x0000000404047810 */ /* 0x001fc80007f5e0ff */
[----:B------:R-:W-:Y:S01]  /*0b30*/  IADD3.X R5, PT, PT, RZ, R5, RZ, P2, !PT ;  /* 0x00000005ff057210 */ /* 0x000fe200017fe4ff */
[----:B--2---:R-:W-:Y:S01]  /*0b40*/  FADD R7, R0, R7 ;  /* 0x0000000700077221 */ /* 0x004fe20000000000 */
[----:B------:R-:W-:-:S04]  /*0b50*/  IADD3 R0, P1, PT, R2, 0x4, RZ ;  /* 0x0000000402007810 */ /* 0x000fc80007f3e0ff */
[----:B------:R0:W-:Y:S01]  /*0b60*/  STG.E desc[UR8][R2.64], R7 ;  /* 0x0000000702007986 */ /* 0x0001e2000c101908 */
[----:B------:R-:W-:Y:S01]  /*0b70*/  IADD3.X R9, PT, PT, RZ, R3, RZ, P1, !PT ;  /* 0x00000003ff097210 */ /* 0x000fe20000ffe4ff */
[----:B------:R-:W-:Y:S07]  /*0b80*/  @P0 BRA `(.L_x_4) ;  /* 0xfffffffc00cc0947 */ /* 0x000fee000383ffff */
[----:B------:R-:W-:Y:S05]  /*0b90*/  EXIT ;  /* 0x000000000000794d */ /* 0x000fea0003800000 */
.L_x_5:
[----:B------:R-:W-:-:S00]  /*0ba0*/  BRA `(.L_x_5) ;  /* 0xfffffffc00fc7947 */ /* 0x000fc0000383ffff */
[----:B------:R-:W-:-:S00]  /*0bb0*/  NOP ;  /* 0x0000000000007918 */ /* 0x000fc00000000000 */
        /* <DEDUP_REMOVED lines=12> */
.L_x_6:


//--------------------- .nv.shared.reserved.0     --------------------------
	.section	.nv.shared.reserved.0,"aw",@nobits
	.weak		__nv_reservedSMEM_offset_0_alias
	.size		__nv_reservedSMEM_offset_0_alias, 0, 64
	.other		__nv_reservedSMEM_offset_0_alias,@"STO_CUDA_RESERVED_SHARED STV_DEFAULT"
__nv_reservedSMEM_offset_0_alias:
	.zero		0
	.zero		64


//--------------------- .nv.constant0._Z3AddiPfS_ --------------------------
	.section	.nv.constant0._Z3AddiPfS_,"a",@progbits
	.sectionflags	@""
	.align	4
.nv.constant0._Z3AddiPfS_:
	.zero		920


//--------------------- SYMBOLS --------------------------

	.type		.nv.reservedSmem.offset0,@object
	.size		.nv.reservedSmem.offset0,0x4
